//
// Generated by NVIDIA NVVM Compiler
//
// Compiler Build ID: CL-36424714
// Cuda compilation tools, release 13.0, V13.0.88
// Based on NVVM 20.0.0
//

.version 9.0
.target sm_100
.address_size 64

	// .globl	default_function_kernel

.visible .entry default_function_kernel(
	.param .u64 .ptr .align 1 default_function_kernel_param_0,
	.param .u64 .ptr .align 1 default_function_kernel_param_1
)
.maxntid 6
{
	.reg .pred 	%p<4>;
	.reg .b32 	%r<8>;
	.reg .b32 	%f<5>;
	.reg .b64 	%rd<9>;

	ld.param.u64 	%rd1, [default_function_kernel_param_0];
	ld.param.u64 	%rd2, [default_function_kernel_param_1];
	mov.u32 	%r1, %ctaid.x;
	add.s32 	%r3, %r1, -1;
	setp.gt.u32 	%p1, %r3, 19;
	mov.u32 	%r2, %tid.x;
	add.s32 	%r4, %r2, -2;
	setp.gt.u32 	%p2, %r4, 2;
	mov.f32 	%f4, 0f00000000;
	or.pred  	%p3, %p1, %p2;
	@%p3 bra 	$L__BB0_2;
	cvta.to.global.u64 	%rd3, %rd2;
	mad.lo.s32 	%r5, %r1, 3, %r2;
	add.s32 	%r6, %r5, -5;
	mul.wide.u32 	%rd4, %r6, 4;
	add.s64 	%rd5, %rd3, %rd4;
	ld.global.nc.f32 	%f4, [%rd5];
$L__BB0_2:
	cvta.to.global.u64 	%rd6, %rd1;
	mad.lo.s32 	%r7, %r1, 6, %r2;
	mul.wide.u32 	%rd7, %r7, 4;
	add.s64 	%rd8, %rd6, %rd7;
	st.global.f32 	[%rd8], %f4;
	ret;

}


// ===== COMPILED SASS (sm_100) =====

	.target	sm_100

	.elftype	@"ET_EXEC"


//--------------------- .note.nv.tkinfo           --------------------------
	.section	.note.nv.tkinfo,"",@"SHT_NOTE"
	.sectionflags	@"SHF_NOTE_NV_TKINFO"
	.tkinfo
        /*0018*/ 	.word	0x00000002
        /*0030*/ 	.string	""
        /*0030*/ 	.string	"ptxas"
        /*0030*/ 	.string	"Cuda compilation tools, release 13.0, V13.0.88"
        /*0030*/ 	.string	"Build cuda_13.0.r13.0/compiler.36424714_0"
        /*0030*/ 	.string	"-arch sm_100 -m 64 "



//--------------------- .note.nv.cuinfo           --------------------------
	.section	.note.nv.cuinfo,"",@"SHT_NOTE"
	.sectionflags	@"SHF_NOTE_NV_CUINFO"
        /*0018*/ 	.short	0x0002
        /*001a*/ 	.short	0x0064
        /*001c*/ 	.short	0x0082
	.zero		2


//--------------------- .nv.info                  --------------------------
	.section	.nv.info,"",@"SHT_CUDA_INFO"
	.align	4


	//----- nvinfo : EIATTR_REGCOUNT
	.align		4
        /*0000*/ 	.byte	0x04, 0x2f
        /*0002*/ 	.short	(.L_1 - .L_0)
	.align		4
.L_0:
        /*0004*/ 	.word	index@(default_function_kernel)
        /*0008*/ 	.word	0x0000000a


	//----- nvinfo : EIATTR_FRAME_SIZE
	.align		4
.L_1:
        /*000c*/ 	.byte	0x04, 0x11
        /*000e*/ 	.short	(.L_3 - .L_2)
	.align		4
.L_2:
        /*0010*/ 	.word	index@(default_function_kernel)
        /*0014*/ 	.word	0x00000000


	//----- nvinfo : EIATTR_MIN_STACK_SIZE
	.align		4
.L_3:
        /*0018*/ 	.byte	0x04, 0x12
        /*001a*/ 	.short	(.L_5 - .L_4)
	.align		4
.L_4:
        /*001c*/ 	.word	index@(default_function_kernel)
        /*0020*/ 	.word	0x00000000
.L_5:


//--------------------- .nv.compat                --------------------------
	.section	.nv.compat,"",@"SHT_CUDA_COMPAT_INFO"
	.align	4
        /*0000*/ 	.byte	0x02, 0x09, 0x00, 0x00, 0x02, 0x02, 0x01, 0x00, 0x02, 0x05, 0x05, 0x00, 0x03, 0x07, 0x01, 0x01
        /*0010*/ 	.byte	0x02, 0x03, 0x00, 0x00, 0x02, 0x06, 0x01, 0x00, 0x04, 0x0b, 0x08, 0x00, 0x09, 0x00, 0x00, 0x00
        /*0020*/ 	.byte	0x00, 0x00, 0x00, 0x00


//--------------------- .nv.info.default_function_kernel --------------------------
	.section	.nv.info.default_function_kernel,"",@"SHT_CUDA_INFO"
	.sectionflags	@""
	.align	4


	//----- nvinfo : EIATTR_CUDA_API_VERSION
	.align		4
        /*0000*/ 	.byte	0x04, 0x37
        /*0002*/ 	.short	(.L_7 - .L_6)
.L_6:
        /*0004*/ 	.word	0x00000082


	//----- nvinfo : EIATTR_KPARAM_INFO
	.align		4
.L_7:
        /*0008*/ 	.byte	0x04, 0x17
        /*000a*/ 	.short	(.L_9 - .L_8)
.L_8:
        /*000c*/ 	.word	0x00000000
        /*0010*/ 	.short	0x0001
        /*0012*/ 	.short	0x0008
        /*0014*/ 	.byte	0x00, 0xf5, 0x21, 0x00


	//----- nvinfo : EIATTR_KPARAM_INFO
	.align		4
.L_9:
        /*0018*/ 	.byte	0x04, 0x17
        /*001a*/ 	.short	(.L_11 - .L_10)
.L_10:
        /*001c*/ 	.word	0x00000000
        /*0020*/ 	.short	0x0000
        /*0022*/ 	.short	0x0000
        /*0024*/ 	.byte	0x00, 0xf5, 0x21, 0x00


	//----- nvinfo : EIATTR_SPARSE_MMA_MASK
	.align		4
.L_11:
        /*0028*/ 	.byte	0x03, 0x50
        /*002a*/ 	.short	0x0000


	//----- nvinfo : EIATTR_MAXREG_COUNT
	.align		4
        /*002c*/ 	.byte	0x03, 0x1b
        /*002e*/ 	.short	0x00ff


	//----- nvinfo : EIATTR_MERCURY_ISA_VERSION
	.align		4
        /*0030*/ 	.byte	0x03, 0x5f
        /*0032*/ 	.short	0x0101


	//----- nvinfo : EIATTR_VRC_CTA_INIT_COUNT
	.align		4
        /*0034*/ 	.byte	0x02, 0x4a
	.zero		1
	.zero		1


	//----- nvinfo : EIATTR_EXIT_INSTR_OFFSETS
	.align		4
        /*0038*/ 	.byte	0x04, 0x1c
        /*003a*/ 	.short	(.L_13 - .L_12)


	//   ....[0]....
.L_12:
        /*003c*/ 	.word	0x00000150


	//----- nvinfo : EIATTR_MAX_THREADS
	.align		4
.L_13:
        /*0040*/ 	.byte	0x04, 0x05
        /*0042*/ 	.short	(.L_15 - .L_14)
.L_14:
        /*0044*/ 	.word	0x00000006
        /*0048*/ 	.word	0x00000001
        /*004c*/ 	.word	0x00000001


	//----- nvinfo : EIATTR_CRS_STACK_SIZE
	.align		4
.L_15:
        /*0050*/ 	.byte	0x04, 0x1e
        /*0052*/ 	.short	(.L_17 - .L_16)
.L_16:
        /*0054*/ 	.word	0x00000000


	//----- nvinfo : EIATTR_CBANK_PARAM_SIZE
	.align		4
.L_17:
        /*0058*/ 	.byte	0x03, 0x19
        /*005a*/ 	.short	0x0010


	//----- nvinfo : EIATTR_PARAM_CBANK
	.align		4
        /*005c*/ 	.byte	0x04, 0x0a
        /*005e*/ 	.short	(.L_19 - .L_18)
	.align		4
.L_18:
        /*0060*/ 	.word	index@(.nv.constant0.default_function_kernel)
        /*0064*/ 	.short	0x0380
        /*0066*/ 	.short	0x0010


	//----- nvinfo : EIATTR_SW_WAR
	.align		4
.L_19:
        /*0068*/ 	.byte	0x04, 0x36
        /*006a*/ 	.short	(.L_21 - .L_20)
.L_20:
        /*006c*/ 	.word	0x00000008
.L_21:


//--------------------- .nv.callgraph             --------------------------
	.section	.nv.callgraph,"",@"SHT_CUDA_CALLGRAPH"
	.align	4
	.sectionentsize	8
	.align		4
        /*0000*/ 	.word	0x00000000
	.align		4
        /*0004*/ 	.word	0xffffffff
	.align		4
        /*0008*/ 	.word	0x00000000
	.align		4
        /*000c*/ 	.word	0xfffffffe
	.align		4
        /*0010*/ 	.word	0x00000000
	.align		4
        /*0014*/ 	.word	0xfffffffd
	.align		4
        /*0018*/ 	.word	0x00000000
	.align		4
        /*001c*/ 	.word	0xfffffffc


//--------------------- .text.default_function_kernel --------------------------
	.section	.text.default_function_kernel,"ax",@progbits
	.align	128
        .global         default_function_kernel
        .type           default_function_kernel,@function
        .size           default_function_kernel,(.L_x_3 - default_function_kernel)
        .other          default_function_kernel,@"STO_CUDA_ENTRY STV_DEFAULT"
default_function_kernel:
.text.default_function_kernel:
[----:B------:R-:W-:Y:S01]  /*0000*/  LDC R1, c[0x0][0x37c] ;  /* 0x0000df00ff017b82 */ /* 0x000fe20000000800 */
[----:B------:R-:W0:Y:S07]  /*0010*/  S2R R7, SR_TID.X ;  /* 0x0000000000077919 */ /* 0x000e2e0000002100 */
[----:B------:R-:W1:Y:S01]  /*0020*/  LDC.64 R4, c[0x0][0x380] ;  /* 0x0000e000ff047b82 */ /* 0x000e620000000a00 */
[----:B------:R-:W2:Y:S01]  /*0030*/  LDCU.64 UR4, c[0x0][0x358] ;  /* 0x00006b00ff0477ac */ /* 0x000ea20008000a00 */
[----:B------:R-:W-:Y:S01]  /*0040*/  BSSY.RECONVERGENT B0, `(.L_x_0) ;  /* 0x000000f000007945 */ /* 0x000fe20003800200 */
[----:B------:R-:W3:Y:S01]  /*0050*/  S2R R0, SR_CTAID.X ;  /* 0x0000000000007919 */ /* 0x000ee20000002500 */
[----:B0-----:R-:W-:-:S02]  /*0060*/  IADD3 R3, PT, PT, R7, -0x2, RZ ;  /* 0xfffffffe07037810 */ /* 0x001fc40007ffe0ff */
[C---:B---3--:R-:W-:Y:S02]  /*0070*/  IADD3 R2, PT, PT, R0.reuse, -0x1, RZ ;  /* 0xffffffff00027810 */ /* 0x048fe40007ffe0ff */
[----:B------:R-:W-:Y:S01]  /*0080*/  ISETP.GT.U32.AND P0, PT, R3, 0x2, PT ;  /* 0x000000020300780c */ /* 0x000fe20003f04070 */
[----:B------:R-:W-:-:S03]  /*0090*/  IMAD R3, R0, 0x6, R7 ;  /* 0x0000000600037824 */ /* 0x000fc600078e0207 */
[----:B------:R-:W-:Y:S01]  /*00a0*/  ISETP.GT.U32.OR P0, PT, R2, 0x13, P0 ;  /* 0x000000130200780c */ /* 0x000fe20000704470 */
[----:B-1----:R-:W-:-:S04]  /*00b0*/  IMAD.WIDE.U32 R4, R3, 0x4, R4 ;  /* 0x0000000403047825 */ /* 0x002fc800078e0004 */
[----:B------:R-:W-:-:S08]  /*00c0*/  HFMA2 R3, -RZ, RZ, 0, 0 ;  /* 0x00000000ff037431 */ /* 0x000fd000000001ff */
[----:B--2---:R-:W-:Y:S05]  /*00d0*/  @P0 BRA `(.L_x_1) ;  /* 0x0000000000140947 */ /* 0x004fea0003800000 */
[----:B------:R-:W0:Y:S01]  /*00e0*/  LDC.64 R2, c[0x0][0x388] ;  /* 0x0000e200ff027b82 */ /* 0x000e220000000a00 */
[----:B------:R-:W-:-:S05]  /*00f0*/  IMAD R0, R0, 0x3, R7 ;  /* 0x0000000300007824 */ /* 0x000fca00078e0207 */
[----:B------:R-:W-:-:S05]  /*0100*/  IADD3 R7, PT, PT, R0, -0x5, RZ ;  /* 0xfffffffb00077810 */ /* 0x000fca0007ffe0ff */
[----:B0-----:R-:W-:-:S06]  /*0110*/  IMAD.WIDE.U32 R2, R7, 0x4, R2 ;  /* 0x0000000407027825 */ /* 0x001fcc00078e0002 */
[----:B------:R0:W5:Y:S02]  /*0120*/  LDG.E.CONSTANT R3, desc[UR4][R2.64] ;  /* 0x0000000402037981 */ /* 0x000164000c1e9900 */
.L_x_1:
[----:B------:R-:W-:Y:S05]  /*0130*/  BSYNC.RECONVERGENT B0 ;  /* 0x0000000000007941 */ /* 0x000fea0003800200 */
.L_x_0:
[----:B-----5:R-:W-:Y:S01]  /*0140*/  STG.E desc[UR4][R4.64], R3 ;  /* 0x0000000304007986 */ /* 0x020fe2000c101904 */
[----:B------:R-:W-:Y:S05]  /*0150*/  EXIT ;  /* 0x000000000000794d */ /* 0x000fea0003800000 */
.L_x_2:
[----:B------:R-:W-:-:S00]  /*0160*/  BRA `(.L_x_2) ;  /* 0xfffffffc00fc7947 */ /* 0x000fc0000383ffff */
[----:B------:R-:W-:-:S00]  /*0170*/  NOP ;  /* 0x0000000000007918 */ /* 0x000fc00000000000 */
        /* <DEDUP_REMOVED lines=8> */
.L_x_3:


//--------------------- .nv.shared.reserved.0     --------------------------
	.section	.nv.shared.reserved.0,"aw",@nobits
	.weak		__nv_reservedSMEM_offset_0_alias
	.size		__nv_reservedSMEM_offset_0_alias, 0, 64
	.other		__nv_reservedSMEM_offset_0_alias,@"STO_CUDA_RESERVED_SHARED STV_DEFAULT"
__nv_reservedSMEM_offset_0_alias:
	.zero		0
	.zero		64


//--------------------- .nv.constant0.default_function_kernel --------------------------
	.section	.nv.constant0.default_function_kernel,"a",@progbits
	.sectionflags	@""
	.align	4
.nv.constant0.default_function_kernel:
	.zero		912


//--------------------- SYMBOLS --------------------------

	.type		.nv.reservedSmem.offset0,@object
	.size		.nv.reservedSmem.offset0,0x4
